//
// Generated by NVIDIA NVVM Compiler
//
// Compiler Build ID: CL-36424714
// Cuda compilation tools, release 13.0, V13.0.88
// Based on NVVM 20.0.0
//

.version 9.0
.target sm_100
.address_size 64

	// .globl	_Z16transpose_sharedPiS_i
// _ZZ16transpose_sharedPiS_iE4smem has been demoted

.visible .entry _Z16transpose_sharedPiS_i(
	.param .u64 .ptr .align 1 _Z16transpose_sharedPiS_i_param_0,
	.param .u64 .ptr .align 1 _Z16transpose_sharedPiS_i_param_1,
	.param .u32 _Z16transpose_sharedPiS_i_param_2
)
{
	.reg .pred 	%p<3>;
	.reg .b32 	%r<29>;
	.reg .b64 	%rd<9>;
	// demoted variable
	.shared .align 4 .b8 _ZZ16transpose_sharedPiS_iE4smem[4224];
	ld.param.u64 	%rd1, [_Z16transpose_sharedPiS_i_param_0];
	ld.param.u64 	%rd2, [_Z16transpose_sharedPiS_i_param_1];
	ld.param.u32 	%r10, [_Z16transpose_sharedPiS_i_param_2];
	mov.u32 	%r11, %ctaid.x;
	shl.b32 	%r1, %r11, 5;
	mov.u32 	%r12, %ctaid.y;
	shl.b32 	%r2, %r12, 5;
	mov.u32 	%r3, %tid.x;
	mov.u32 	%r4, %tid.y;
	add.s32 	%r5, %r1, %r3;
	add.s32 	%r13, %r2, %r4;
	max.s32 	%r14, %r5, %r13;
	setp.ge.s32 	%p1, %r14, %r10;
	@%p1 bra 	$L__BB0_2;
	cvta.to.global.u64 	%rd3, %rd1;
	mad.lo.s32 	%r15, %r10, %r13, %r5;
	mul.wide.s32 	%rd4, %r15, 4;
	add.s64 	%rd5, %rd3, %rd4;
	ld.global.u32 	%r16, [%rd5];
	mov.u32 	%r17, _ZZ16transpose_sharedPiS_iE4smem;
	mad.lo.s32 	%r18, %r4, 132, %r17;
	shl.b32 	%r19, %r3, 2;
	add.s32 	%r20, %r18, %r19;
	st.shared.u32 	[%r20], %r16;
$L__BB0_2:
	bar.sync 	0;
	add.s32 	%r7, %r1, %r4;
	add.s32 	%r21, %r2, %r3;
	max.s32 	%r22, %r7, %r21;
	setp.ge.s32 	%p2, %r22, %r10;
	@%p2 bra 	$L__BB0_4;
	mov.u32 	%r23, _ZZ16transpose_sharedPiS_iE4smem;
	mad.lo.s32 	%r24, %r3, 132, %r23;
	shl.b32 	%r25, %r4, 2;
	add.s32 	%r26, %r24, %r25;
	ld.shared.u32 	%r27, [%r26];
	mad.lo.s32 	%r28, %r10, %r7, %r21;
	cvta.to.global.u64 	%rd6, %rd2;
	mul.wide.s32 	%rd7, %r28, 4;
	add.s64 	%rd8, %rd6, %rd7;
	st.global.u32 	[%rd8], %r27;
$L__BB0_4:
	ret;

}


// ===== COMPILED SASS (sm_100) =====

	.target	sm_100

	.elftype	@"ET_EXEC"


//--------------------- .note.nv.tkinfo           --------------------------
	.section	.note.nv.tkinfo,"",@"SHT_NOTE"
	.sectionflags	@"SHF_NOTE_NV_TKINFO"
	.tkinfo
        /*0018*/ 	.word	0x00000002
        /*0030*/ 	.string	""
        /*0030*/ 	.string	"ptxas"
        /*0030*/ 	.string	"Cuda compilation tools, release 13.0, V13.0.88"
        /*0030*/ 	.string	"Build cuda_13.0.r13.0/compiler.36424714_0"
        /*0030*/ 	.string	"-arch sm_100 -m 64 "



//--------------------- .note.nv.cuinfo           --------------------------
	.section	.note.nv.cuinfo,"",@"SHT_NOTE"
	.sectionflags	@"SHF_NOTE_NV_CUINFO"
        /*0018*/ 	.short	0x0002
        /*001a*/ 	.short	0x0064
        /*001c*/ 	.short	0x0082
	.zero		2


//--------------------- .nv.info                  --------------------------
	.section	.nv.info,"",@"SHT_CUDA_INFO"
	.align	4


	//----- nvinfo : EIATTR_REGCOUNT
	.align		4
        /*0000*/ 	.byte	0x04, 0x2f
        /*0002*/ 	.short	(.L_1 - .L_0)
	.align		4
.L_0:
        /*0004*/ 	.word	index@(_Z16transpose_sharedPiS_i)
        /*0008*/ 	.word	0x0000000e


	//----- nvinfo : EIATTR_FRAME_SIZE
	.align		4
.L_1:
        /*000c*/ 	.byte	0x04, 0x11
        /*000e*/ 	.short	(.L_3 - .L_2)
	.align		4
.L_2:
        /*0010*/ 	.word	index@(_Z16transpose_sharedPiS_i)
        /*0014*/ 	.word	0x00000000


	//----- nvinfo : EIATTR_MIN_STACK_SIZE
	.align		4
.L_3:
        /*0018*/ 	.byte	0x04, 0x12
        /*001a*/ 	.short	(.L_5 - .L_4)
	.align		4
.L_4:
        /*001c*/ 	.word	index@(_Z16transpose_sharedPiS_i)
        /*0020*/ 	.word	0x00000000
.L_5:


//--------------------- .nv.compat                --------------------------
	.section	.nv.compat,"",@"SHT_CUDA_COMPAT_INFO"
	.align	4
        /*0000*/ 	.byte	0x02, 0x09, 0x00, 0x00, 0x02, 0x02, 0x01, 0x00, 0x02, 0x05, 0x05, 0x00, 0x03, 0x07, 0x01, 0x01
        /*0010*/ 	.byte	0x02, 0x03, 0x00, 0x00, 0x02, 0x06, 0x01, 0x00, 0x04, 0x0b, 0x08, 0x00, 0x09, 0x00, 0x00, 0x00
        /*0020*/ 	.byte	0x00, 0x00, 0x00, 0x00


//--------------------- .nv.info._Z16transpose_sharedPiS_i --------------------------
	.section	.nv.info._Z16transpose_sharedPiS_i,"",@"SHT_CUDA_INFO"
	.sectionflags	@""
	.align	4


	//----- nvinfo : EIATTR_CUDA_API_VERSION
	.align		4
        /*0000*/ 	.byte	0x04, 0x37
        /*0002*/ 	.short	(.L_7 - .L_6)
.L_6:
        /*0004*/ 	.word	0x00000082


	//----- nvinfo : EIATTR_KPARAM_INFO
	.align		4
.L_7:
        /*0008*/ 	.byte	0x04, 0x17
        /*000a*/ 	.short	(.L_9 - .L_8)
.L_8:
        /*000c*/ 	.word	0x00000000
        /*0010*/ 	.short	0x0002
        /*0012*/ 	.short	0x0010
        /*0014*/ 	.byte	0x00, 0xf0, 0x11, 0x00


	//----- nvinfo : EIATTR_KPARAM_INFO
	.align		4
.L_9:
        /*0018*/ 	.byte	0x04, 0x17
        /*001a*/ 	.short	(.L_11 - .L_10)
.L_10:
        /*001c*/ 	.word	0x00000000
        /*0020*/ 	.short	0x0001
        /*0022*/ 	.short	0x0008
        /*0024*/ 	.byte	0x00, 0xf5, 0x21, 0x00


	//----- nvinfo : EIATTR_KPARAM_INFO
	.align		4
.L_11:
        /*0028*/ 	.byte	0x04, 0x17
        /*002a*/ 	.short	(.L_13 - .L_12)
.L_12:
        /*002c*/ 	.word	0x00000000
        /*0030*/ 	.short	0x0000
        /*0032*/ 	.short	0x0000
        /*0034*/ 	.byte	0x00, 0xf5, 0x21, 0x00


	//----- nvinfo : EIATTR_SPARSE_MMA_MASK
	.align		4
.L_13:
        /*0038*/ 	.byte	0x03, 0x50
        /*003a*/ 	.short	0x0000


	//----- nvinfo : EIATTR_MAXREG_COUNT
	.align		4
        /*003c*/ 	.byte	0x03, 0x1b
        /*003e*/ 	.short	0x00ff


	//----- nvinfo : EIATTR_NUM_BARRIERS
	.align		4
        /*0040*/ 	.byte	0x02, 0x4c
        /*0042*/ 	.byte	0x01
	.zero		1


	//----- nvinfo : EIATTR_MERCURY_ISA_VERSION
	.align		4
        /*0044*/ 	.byte	0x03, 0x5f
        /*0046*/ 	.short	0x0101


	//----- nvinfo : EIATTR_VRC_CTA_INIT_COUNT
	.align		4
        /*0048*/ 	.byte	0x02, 0x4a
	.zero		1
	.zero		1


	//----- nvinfo : EIATTR_EXIT_INSTR_OFFSETS
	.align		4
        /*004c*/ 	.byte	0x04, 0x1c
        /*004e*/ 	.short	(.L_15 - .L_14)


	//   ....[0]....
.L_14:
        /*0050*/ 	.word	0x000001a0


	//   ....[1]....
        /*0054*/ 	.word	0x00000250


	//----- nvinfo : EIATTR_CBANK_PARAM_SIZE
	.align		4
.L_15:
        /*0058*/ 	.byte	0x03, 0x19
        /*005a*/ 	.short	0x0014


	//----- nvinfo : EIATTR_PARAM_CBANK
	.align		4
        /*005c*/ 	.byte	0x04, 0x0a
        /*005e*/ 	.short	(.L_17 - .L_16)
	.align		4
.L_16:
        /*0060*/ 	.word	index@(.nv.constant0._Z16transpose_sharedPiS_i)
        /*0064*/ 	.short	0x0380
        /*0066*/ 	.short	0x0014


	//----- nvinfo : EIATTR_SW_WAR
	.align		4
.L_17:
        /*0068*/ 	.byte	0x04, 0x36
        /*006a*/ 	.short	(.L_19 - .L_18)
.L_18:
        /*006c*/ 	.word	0x00000008
.L_19:


//--------------------- .nv.callgraph             --------------------------
	.section	.nv.callgraph,"",@"SHT_CUDA_CALLGRAPH"
	.align	4
	.sectionentsize	8
	.align		4
        /*0000*/ 	.word	0x00000000
	.align		4
        /*0004*/ 	.word	0xffffffff
	.align		4
        /*0008*/ 	.word	0x00000000
	.align		4
        /*000c*/ 	.word	0xfffffffe
	.align		4
        /*0010*/ 	.word	0x00000000
	.align		4
        /*0014*/ 	.word	0xfffffffd
	.align		4
        /*0018*/ 	.word	0x00000000
	.align		4
        /*001c*/ 	.word	0xfffffffc


//--------------------- .text._Z16transpose_sharedPiS_i --------------------------
	.section	.text._Z16transpose_sharedPiS_i,"ax",@progbits
	.align	128
        .global         _Z16transpose_sharedPiS_i
        .type           _Z16transpose_sharedPiS_i,@function
        .size           _Z16transpose_sharedPiS_i,(.L_x_1 - _Z16transpose_sharedPiS_i)
        .other          _Z16transpose_sharedPiS_i,@"STO_CUDA_ENTRY STV_DEFAULT"
_Z16transpose_sharedPiS_i:
.text._Z16transpose_sharedPiS_i:
[----:B------:R-:W-:Y:S01]  /*0000*/  LDC R1, c[0x0][0x37c] ;  /* 0x0000df00ff017b82 */ /* 0x000fe20000000800 */
[----:B------:R-:W0:Y:S01]  /*0010*/  S2R R4, SR_CTAID.X ;  /* 0x0000000000047919 */ /* 0x000e220000002500 */
[----:B------:R-:W1:Y:S01]  /*0020*/  LDCU UR6, c[0x0][0x390] ;  /* 0x00007200ff0677ac */ /* 0x000e620008000800 */
[----:B------:R-:W0:Y:S01]  /*0030*/  S2R R9, SR_TID.X ;  /* 0x0000000000097919 */ /* 0x000e220000002100 */
[----:B------:R-:W2:Y:S01]  /*0040*/  LDCU.64 UR4, c[0x0][0x358] ;  /* 0x00006b00ff0477ac */ /* 0x000ea20008000a00 */
[----:B------:R-:W3:Y:S01]  /*0050*/  S2R R11, SR_TID.Y ;  /* 0x00000000000b7919 */ /* 0x000ee20000002200 */
[----:B------:R-:W3:Y:S01]  /*0060*/  S2R R7, SR_CTAID.Y ;  /* 0x0000000000077919 */ /* 0x000ee20000002600 */
[----:B0-----:R-:W-:Y:S02]  /*0070*/  IMAD R0, R4, 0x20, R9 ;  /* 0x0000002004007824 */ /* 0x001fe400078e0209 */
[----:B---3--:R-:W-:-:S05]  /*0080*/  IMAD R5, R7, 0x20, R11 ;  /* 0x0000002007057824 */ /* 0x008fca00078e020b */
[----:B------:R-:W-:-:S04]  /*0090*/  VIMNMX R2, PT, PT, R0, R5, !PT ;  /* 0x0000000500027248 */ /* 0x000fc80007fe0100 */
[----:B-1----:R-:W-:-:S13]  /*00a0*/  ISETP.GE.AND P0, PT, R2, UR6, PT ;  /* 0x0000000602007c0c */ /* 0x002fda000bf06270 */
[----:B------:R-:W0:Y:S01]  /*00b0*/  @!P0 LDC.64 R2, c[0x0][0x380] ;  /* 0x0000e000ff028b82 */ /* 0x000e220000000a00 */
[----:B------:R-:W-:-:S04]  /*00c0*/  @!P0 IMAD R5, R5, UR6, R0 ;  /* 0x0000000605058c24 */ /* 0x000fc8000f8e0200 */
[----:B0-----:R-:W-:-:S06]  /*00d0*/  @!P0 IMAD.WIDE R2, R5, 0x4, R2 ;  /* 0x0000000405028825 */ /* 0x001fcc00078e0202 */
[----:B--2---:R-:W2:Y:S01]  /*00e0*/  @!P0 LDG.E R2, desc[UR4][R2.64] ;  /* 0x0000000402028981 */ /* 0x004ea2000c1e1900 */
[----:B------:R-:W-:Y:S01]  /*00f0*/  @!P0 MOV R0, 0x400 ;  /* 0x0000040000008802 */ /* 0x000fe20000000f00 */
[----:B------:R-:W-:Y:S01]  /*0100*/  IMAD R7, R7, 0x20, R9 ;  /* 0x0000002007077824 */ /* 0x000fe200078e0209 */
[----:B------:R-:W-:Y:S01]  /*0110*/  LEA R4, R4, R11, 0x5 ;  /* 0x0000000b04047211 */ /* 0x000fe200078e28ff */
[----:B------:R-:W0:Y:S02]  /*0120*/  @!P0 S2R R5, SR_CgaCtaId ;  /* 0x0000000000058919 */ /* 0x000e240000008800 */
[----:B0-----:R-:W-:Y:S02]  /*0130*/  @!P0 LEA R0, R5, R0, 0x18 ;  /* 0x0000000005008211 */ /* 0x001fe400078ec0ff */
[----:B------:R-:W-:-:S03]  /*0140*/  VIMNMX R5, PT, PT, R4, R7, !PT ;  /* 0x0000000704057248 */ /* 0x000fc60007fe0100 */
[----:B------:R-:W-:Y:S01]  /*0150*/  @!P0 IMAD R0, R11, 0x84, R0 ;  /* 0x000000840b008824 */ /* 0x000fe200078e0200 */
[----:B------:R-:W-:-:S04]  /*0160*/  ISETP.GE.AND P1, PT, R5, UR6, PT ;  /* 0x0000000605007c0c */ /* 0x000fc8000bf26270 */
[----:B------:R-:W-:-:S05]  /*0170*/  @!P0 LEA R5, R9, R0, 0x2 ;  /* 0x0000000009058211 */ /* 0x000fca00078e10ff */
[----:B--2---:R0:W-:Y:S01]  /*0180*/  @!P0 STS [R5], R2 ;  /* 0x0000000205008388 */ /* 0x0041e20000000800 */
[----:B------:R-:W-:Y:S06]  /*0190*/  BAR.SYNC.DEFER_BLOCKING 0x0 ;  /* 0x0000000000007b1d */ /* 0x000fec0000010000 */
[----:B------:R-:W-:Y:S05]  /*01a0*/  @P1 EXIT ;  /* 0x000000000000194d */ /* 0x000fea0003800000 */
[----:B------:R-:W1:Y:S01]  /*01b0*/  S2R R3, SR_CgaCtaId ;  /* 0x0000000000037919 */ /* 0x000e620000008800 */
[----:B------:R-:W-:Y:S01]  /*01c0*/  MOV R0, 0x400 ;  /* 0x0000040000007802 */ /* 0x000fe20000000f00 */
[----:B------:R-:W-:-:S03]  /*01d0*/  IMAD R7, R4, UR6, R7 ;  /* 0x0000000604077c24 */ /* 0x000fc6000f8e0207 */
[----:B-1----:R-:W-:Y:S02]  /*01e0*/  LEA R0, R3, R0, 0x18 ;  /* 0x0000000003007211 */ /* 0x002fe400078ec0ff */
[----:B0-----:R-:W0:Y:S03]  /*01f0*/  LDC.64 R2, c[0x0][0x388] ;  /* 0x0000e200ff027b82 */ /* 0x001e260000000a00 */
[----:B------:R-:W-:-:S04]  /*0200*/  IMAD R0, R9, 0x84, R0 ;  /* 0x0000008409007824 */ /* 0x000fc800078e0200 */
[----:B------:R-:W-:-:S05]  /*0210*/  IMAD R0, R11, 0x4, R0 ;  /* 0x000000040b007824 */ /* 0x000fca00078e0200 */
[----:B------:R-:W1:Y:S01]  /*0220*/  LDS R5, [R0] ;  /* 0x0000000000057984 */ /* 0x000e620000000800 */
[----:B0-----:R-:W-:-:S05]  /*0230*/  IMAD.WIDE R2, R7, 0x4, R2 ;  /* 0x0000000407027825 */ /* 0x001fca00078e0202 */
[----:B-1----:R-:W-:Y:S01]  /*0240*/  STG.E desc[UR4][R2.64], R5 ;  /* 0x0000000502007986 */ /* 0x002fe2000c101904 */
[----:B------:R-:W-:Y:S05]  /*0250*/  EXIT ;  /* 0x000000000000794d */ /* 0x000fea0003800000 */
.L_x_0:
[----:B------:R-:W-:-:S00]  /*0260*/  BRA `(.L_x_0) ;  /* 0xfffffffc00fc7947 */ /* 0x000fc0000383ffff */
[----:B------:R-:W-:-:S00]  /*0270*/  NOP ;  /* 0x0000000000007918 */ /* 0x000fc00000000000 */
        /* <DEDUP_REMOVED lines=8> */
.L_x_1:


//--------------------- .nv.shared._Z16transpose_sharedPiS_i --------------------------
	.section	.nv.shared._Z16transpose_sharedPiS_i,"aw",@nobits
	.sectionflags	@""
	.align	4
.nv.shared._Z16transpose_sharedPiS_i:
	.zero		5248


//--------------------- .nv.shared.reserved.0     --------------------------
	.section	.nv.shared.reserved.0,"aw",@nobits
	.weak		__nv_reservedSMEM_offset_0_alias
	.size		__nv_reservedSMEM_offset_0_alias, 0, 64
	.other		__nv_reservedSMEM_offset_0_alias,@"STO_CUDA_RESERVED_SHARED STV_DEFAULT"
__nv_reservedSMEM_offset_0_alias:
	.zero		0
	.zero		64


//--------------------- .nv.constant0._Z16transpose_sharedPiS_i --------------------------
	.section	.nv.constant0._Z16transpose_sharedPiS_i,"a",@progbits
	.sectionflags	@""
	.align	4
.nv.constant0._Z16transpose_sharedPiS_i:
	.zero		916


//--------------------- SYMBOLS --------------------------

	.type		.nv.reservedSmem.offset0,@object
	.size		.nv.reservedSmem.offset0,0x4
	.type		.nv.reservedSmem.cap,@object
	.size		.nv.reservedSmem.cap,0x4
